	.headerflags	@"EF_CUDA_TEXMODE_UNIFIED EF_CUDA_64BIT_ADDRESS EF_CUDA_ACCELERATORS EF_CUDA_SM90 EF_CUDA_VIRTUAL_SM(EF_CUDA_SM90)"
	.elftype	@"ET_EXEC"


//--------------------- .nv.info                  --------------------------
	.section	.nv.info,"",@"SHT_CUDA_INFO"
	.align	4


	//----- nvinfo : EIATTR_REGCOUNT
	.align		4
        /*0000*/ 	.byte	0x04, 0x2f
        /*0002*/ 	.short	(.L_1 - .L_0)
	.align		4
.L_0:
        /*0004*/ 	.word	index@(triton_poi_fused_cat_38)
        /*0008*/ 	.word	0x0000001e


	//----- nvinfo : EIATTR_MIN_STACK_SIZE
	.align		4
.L_1:
        /*000c*/ 	.byte	0x04, 0x12
        /*000e*/ 	.short	(.L_3 - .L_2)
	.align		4
.L_2:
        /*0010*/ 	.word	index@(triton_poi_fused_cat_38)
        /*0014*/ 	.word	0x00000000


	//----- nvinfo : EIATTR_FRAME_SIZE
	.align		4
.L_3:
        /*0018*/ 	.byte	0x04, 0x11
        /*001a*/ 	.short	(.L_5 - .L_4)
	.align		4
.L_4:
        /*001c*/ 	.word	index@(triton_poi_fused_cat_38)
        /*0020*/ 	.word	0x00000000


	//----- nvinfo : EIATTR_MIN_STACK_SIZE
	.align		4
.L_5:
        /*0024*/ 	.byte	0x04, 0x12
        /*0026*/ 	.short	(.L_7 - .L_6)
	.align		4
.L_6:
        /*0028*/ 	.word	index@(triton_poi_fused_cat_38)
        /*002c*/ 	.word	0x00000000
.L_7:


//--------------------- .nv.info.triton_poi_fused_cat_38 --------------------------
	.section	.nv.info.triton_poi_fused_cat_38,"",@"SHT_CUDA_INFO"
	.sectionflags	@""
	.align	4


	//----- nvinfo : EIATTR_CUDA_API_VERSION
	.align		4
        /*0000*/ 	.byte	0x04, 0x37
        /*0002*/ 	.short	(.L_9 - .L_8)
.L_8:
        /*0004*/ 	.word	0x0000007c


	//----- nvinfo : EIATTR_KPARAM_INFO
	.align		4
.L_9:
        /*0008*/ 	.byte	0x04, 0x17
        /*000a*/ 	.short	(.L_11 - .L_10)
.L_10:
        /*000c*/ 	.word	0x00000000
        /*0010*/ 	.short	0x0009
        /*0012*/ 	.short	0x0048
        /*0014*/ 	.byte	0x00, 0xf0, 0x11, 0x00


	//----- nvinfo : EIATTR_KPARAM_INFO
	.align		4
.L_11:
        /*0018*/ 	.byte	0x04, 0x17
        /*001a*/ 	.short	(.L_13 - .L_12)
.L_12:
        /*001c*/ 	.word	0x00000000
        /*0020*/ 	.short	0x0008
        /*0022*/ 	.short	0x0040
        /*0024*/ 	.byte	0x00, 0xf4, 0x21, 0x00


	//----- nvinfo : EIATTR_KPARAM_INFO
	.align		4
.L_13:
        /*0028*/ 	.byte	0x04, 0x17
        /*002a*/ 	.short	(.L_15 - .L_14)
.L_14:
        /*002c*/ 	.word	0x00000000
        /*0030*/ 	.short	0x0007
        /*0032*/ 	.short	0x0038
        /*0034*/ 	.byte	0x00, 0xf4, 0x21, 0x00


	//----- nvinfo : EIATTR_KPARAM_INFO
	.align		4
.L_15:
        /*0038*/ 	.byte	0x04, 0x17
        /*003a*/ 	.short	(.L_17 - .L_16)
.L_16:
        /*003c*/ 	.word	0x00000000
        /*0040*/ 	.short	0x0006
        /*0042*/ 	.short	0x0030
        /*0044*/ 	.byte	0x00, 0xf4, 0x21, 0x00


	//----- nvinfo : EIATTR_KPARAM_INFO
	.align		4
.L_17:
        /*0048*/ 	.byte	0x04, 0x17
        /*004a*/ 	.short	(.L_19 - .L_18)
.L_18:
        /*004c*/ 	.word	0x00000000
        /*0050*/ 	.short	0x0005
        /*0052*/ 	.short	0x0028
        /*0054*/ 	.byte	0x00, 0xf4, 0x21, 0x00


	//----- nvinfo : EIATTR_KPARAM_INFO
	.align		4
.L_19:
        /*0058*/ 	.byte	0x04, 0x17
        /*005a*/ 	.short	(.L_21 - .L_20)
.L_20:
        /*005c*/ 	.word	0x00000000
        /*0060*/ 	.short	0x0004
        /*0062*/ 	.short	0x0020
        /*0064*/ 	.byte	0x00, 0xf4, 0x21, 0x00


	//----- nvinfo : EIATTR_KPARAM_INFO
	.align		4
.L_21:
        /*0068*/ 	.byte	0x04, 0x17
        /*006a*/ 	.short	(.L_23 - .L_22)
.L_22:
        /*006c*/ 	.word	0x00000000
        /*0070*/ 	.short	0x0003
        /*0072*/ 	.short	0x0018
        /*0074*/ 	.byte	0x00, 0xf4, 0x21, 0x00


	//----- nvinfo : EIATTR_KPARAM_INFO
	.align		4
.L_23:
        /*0078*/ 	.byte	0x04, 0x17
        /*007a*/ 	.short	(.L_25 - .L_24)
.L_24:
        /*007c*/ 	.word	0x00000000
        /*0080*/ 	.short	0x0002
        /*0082*/ 	.short	0x0010
        /*0084*/ 	.byte	0x00, 0xf4, 0x21, 0x00


	//----- nvinfo : EIATTR_KPARAM_INFO
	.align		4
.L_25:
        /*0088*/ 	.byte	0x04, 0x17
        /*008a*/ 	.short	(.L_27 - .L_26)
.L_26:
        /*008c*/ 	.word	0x00000000
        /*0090*/ 	.short	0x0001
        /*0092*/ 	.short	0x0008
        /*0094*/ 	.byte	0x00, 0xf4, 0x21, 0x00


	//----- nvinfo : EIATTR_KPARAM_INFO
	.align		4
.L_27:
        /*0098*/ 	.byte	0x04, 0x17
        /*009a*/ 	.short	(.L_29 - .L_28)
.L_28:
        /*009c*/ 	.word	0x00000000
        /*00a0*/ 	.short	0x0000
        /*00a2*/ 	.short	0x0000
        /*00a4*/ 	.byte	0x00, 0xf4, 0x21, 0x00


	//----- nvinfo : EIATTR_SPARSE_MMA_MASK
	.align		4
.L_29:
        /*00a8*/ 	.byte	0x03, 0x50
        /*00aa*/ 	.short	0x0000


	//----- nvinfo : EIATTR_MAXREG_COUNT
	.align		4
        /*00ac*/ 	.byte	0x03, 0x1b
        /*00ae*/ 	.short	0x00ff


	//----- nvinfo : EIATTR_EXIT_INSTR_OFFSETS
	.align		4
        /*00b0*/ 	.byte	0x04, 0x1c
        /*00b2*/ 	.short	(.L_31 - .L_30)


	//   ....[0]....
.L_30:
        /*00b4*/ 	.word	0x00000950


	//----- nvinfo : EIATTR_REQNTID
	.align		4
.L_31:
        /*00b8*/ 	.byte	0x04, 0x10
        /*00ba*/ 	.short	(.L_33 - .L_32)
.L_32:
        /*00bc*/ 	.word	0x00000100
        /*00c0*/ 	.word	0x00000001
        /*00c4*/ 	.word	0x00000001


	//----- nvinfo : EIATTR_CBANK_PARAM_SIZE
	.align		4
.L_33:
        /*00c8*/ 	.byte	0x03, 0x19
        /*00ca*/ 	.short	0x004c


	//----- nvinfo : EIATTR_PARAM_CBANK
	.align		4
        /*00cc*/ 	.byte	0x04, 0x0a
        /*00ce*/ 	.short	(.L_35 - .L_34)
	.align		4
.L_34:
        /*00d0*/ 	.word	index@(.nv.constant0.triton_poi_fused_cat_38)
        /*00d4*/ 	.short	0x0210
        /*00d6*/ 	.short	0x004c


	//----- nvinfo : EIATTR_SW_WAR
	.align		4
.L_35:
        /*00d8*/ 	.byte	0x04, 0x36
        /*00da*/ 	.short	(.L_37 - .L_36)
.L_36:
        /*00dc*/ 	.word	0x00000008
.L_37:


//--------------------- .nv.callgraph             --------------------------
	.section	.nv.callgraph,"",@"SHT_CUDA_CALLGRAPH"
	.align	4
	.sectionentsize	8
	.align		4
        /*0000*/ 	.word	0x00000000
	.align		4
        /*0004*/ 	.word	0xffffffff
	.align		4
        /*0008*/ 	.word	0x00000000
	.align		4
        /*000c*/ 	.word	0xfffffffe
	.align		4
        /*0010*/ 	.word	0x00000000
	.align		4
        /*0014*/ 	.word	0xfffffffd
	.align		4
        /*0018*/ 	.word	0x00000000
	.align		4
        /*001c*/ 	.word	0xfffffffc


//--------------------- .text.triton_poi_fused_cat_38 --------------------------
	.section	.text.triton_poi_fused_cat_38,"ax",@progbits
	.align	128
        .global         triton_poi_fused_cat_38
        .type           triton_poi_fused_cat_38,@function
        .size           triton_poi_fused_cat_38,(.L_x_1 - triton_poi_fused_cat_38)
        .other          triton_poi_fused_cat_38,@"STO_CUDA_ENTRY STV_DEFAULT"
triton_poi_fused_cat_38:
.text.triton_poi_fused_cat_38:
[----:B------:R-:W-:Y:S01]  /*0000*/  LDC R1, c[0x0][0x28] ;  /* 0x00000a00ff017b82 */ /* 0x000fe20000000800 */
[----:B------:R-:W1:Y:S07]  /*0010*/  S2R R0, SR_TID.X ;  /* 0x0000000000007919 */ /* 0x000e6e0000002100 */
[----:B------:R-:W2:Y:S01]  /*0020*/  LDC.64 R4, c[0x0][0x218] ;  /* 0x00008600ff047b82 */ /* 0x000ea20000000a00 */
[----:B------:R-:W-:Y:S01]  /*0030*/  CS2R R14, SRZ ;  /* 0x00000000000e7805 */ /* 0x000fe2000001ff00 */
[----:B------:R-:W-:Y:S01]  /*0040*/  ULDC.64 UR4, c[0x0][0x208] ;  /* 0x0000820000047ab9 */ /* 0x000fe20000000a00 */
[----:B------:R-:W3:Y:S05]  /*0050*/  S2R R3, SR_CTAID.X ;  /* 0x0000000000037919 */ /* 0x000eea0000002500 */
[----:B------:R-:W4:Y:S08]  /*0060*/  LDC.64 R8, c[0x0][0x220] ;  /* 0x00008800ff087b82 */ /* 0x000f300000000a00 */
[----:B------:R-:W5:Y:S01]  /*0070*/  LDC.64 R16, c[0x0][0x230] ;  /* 0x00008c00ff107b82 */ /* 0x000f620000000a00 */
[----:B------:R-:W-:Y:S01]  /*0080*/  CS2R R10, SRZ ;  /* 0x00000000000a7805 */ /* 0x000fe2000001ff00 */
[----:B------:R-:W-:Y:S01]  /*0090*/  ULDC.64 UR6, c[0x0][0x228] ;  /* 0x00008a0000067ab9 */ /* 0x000fe20000000a00 */
[----:B-1----:R-:W-:-:S05]  /*00a0*/  IMAD.SHL.U32 R0, R0, 0x2, RZ ;  /* 0x0000000200007824 */ /* 0x002fca00078e00ff */
[----:B------:R-:W-:-:S05]  /*00b0*/  LOP3.LUT R0, R0, 0x1fe, RZ, 0xc0, !PT ;  /* 0x000001fe00007812 */ /* 0x000fca00078ec0ff */
[----:B---3--:R-:W-:-:S05]  /*00c0*/  IMAD R2, R3, 0x200, R0 ;  /* 0x0000020003027824 */ /* 0x008fca00078e0200 */
[----:B------:R-:W-:-:S04]  /*00d0*/  SHF.R.S32.HI R19, RZ, 0x1f, R2 ;  /* 0x0000001fff137819 */ /* 0x000fc80000011402 */
[CC--:B------:R-:W-:Y:S02]  /*00e0*/  LEA.HI R0, R19.reuse, R2.reuse, RZ, 0xc ;  /* 0x0000000213007211 */ /* 0x0c0fe400078f60ff */
[----:B------:R-:W-:Y:S02]  /*00f0*/  LEA.HI R7, R19, R2, RZ, 0x6 ;  /* 0x0000000213077211 */ /* 0x000fe400078f30ff */
[----:B------:R-:W-:Y:S02]  /*0100*/  SHF.R.S32.HI R13, RZ, 0xc, R0 ;  /* 0x0000000cff0d7819 */ /* 0x000fe40000011400 */
[----:B------:R-:W-:Y:S02]  /*0110*/  SHF.R.S32.HI R12, RZ, 0x6, R7 ;  /* 0x00000006ff0c7819 */ /* 0x000fe40000011407 */
[----:B------:R-:W-:-:S04]  /*0120*/  LEA.HI R3, R13, R13, RZ, 0x5 ;  /* 0x0000000d0d037211 */ /* 0x000fc800078f28ff */
[----:B------:R-:W-:Y:S02]  /*0130*/  LOP3.LUT R6, R3, 0xffffffe0, RZ, 0xc0, !PT ;  /* 0xffffffe003067812 */ /* 0x000fe400078ec0ff */
[----:B------:R-:W-:-:S03]  /*0140*/  LEA.HI R3, R12, R12, RZ, 0x6 ;  /* 0x0000000c0c037211 */ /* 0x000fc600078f30ff */
[----:B------:R-:W-:Y:S01]  /*0150*/  IMAD.IADD R13, R13, 0x1, -R6 ;  /* 0x000000010d0d7824 */ /* 0x000fe200078e0a06 */
[----:B------:R-:W-:-:S04]  /*0160*/  LOP3.LUT R3, R3, 0xffffffc0, RZ, 0xc0, !PT ;  /* 0xffffffc003037812 */ /* 0x000fc800078ec0ff */
[----:B------:R-:W-:Y:S01]  /*0170*/  ISETP.GE.AND P0, PT, R13, 0x10, PT ;  /* 0x000000100d00780c */ /* 0x000fe20003f06270 */
[----:B------:R-:W-:Y:S01]  /*0180*/  IMAD.IADD R12, R12, 0x1, -R3 ;  /* 0x000000010c0c7824 */ /* 0x000fe200078e0a03 */
[----:B------:R-:W-:-:S03]  /*0190*/  LOP3.LUT R3, R7, 0xffffffc0, RZ, 0xc0, !PT ;  /* 0xffffffc007037812 */ /* 0x000fc600078ec0ff */
[----:B--2---:R-:W-:Y:S01]  /*01a0*/  IMAD.WIDE R20, R12, 0x8, R4 ;  /* 0x000000080c147825 */ /* 0x004fe200078e0204 */
[----:B------:R-:W-:-:S03]  /*01b0*/  CS2R R4, SRZ ;  /* 0x0000000000047805 */ /* 0x000fc6000001ff00 */
[----:B------:R-:W-:-:S04]  /*01c0*/  IMAD.IADD R3, R2, 0x1, -R3 ;  /* 0x0000000102037824 */ /* 0x000fc800078e0a03 */
[----:B------:R-:W2:Y:S01]  /*01d0*/  @!P0 LDG.E.EL.64 R14, desc[UR4][R20.64] ;  /* 0x00000004140e8981 */ /* 0x000ea2000c2e1b00 */
[----:B------:R-:W-:Y:S01]  /*01e0*/  CS2R R6, SRZ ;  /* 0x0000000000067805 */ /* 0x000fe2000001ff00 */
[----:B----4-:R-:W-:Y:S01]  /*01f0*/  IMAD.WIDE R22, R3, 0x8, R8 ;  /* 0x0000000803167825 */ /* 0x010fe200078e0208 */
[----:B------:R-:W-:-:S04]  /*0200*/  CS2R R8, SRZ ;  /* 0x0000000000087805 */ /* 0x000fc8000001ff00 */
[----:B------:R-:W3:Y:S01]  /*0210*/  @!P0 LDG.E.EL.128 R4, desc[UR4][R22.64] ;  /* 0x0000000416048981 */ /* 0x000ee2000c2e1d00 */
[----:B-----5:R-:W-:-:S05]  /*0220*/  IMAD.WIDE R16, R3, 0x8, R16 ;  /* 0x0000000803107825 */ /* 0x020fca00078e0210 */
[----:B------:R1:W4:Y:S01]  /*0230*/  @!P0 LDG.E.EL.128 R8, desc[UR4][R16.64] ;  /* 0x0000000410088981 */ /* 0x000322000c2e1d00 */
[----:B------:R-:W-:-:S04]  /*0240*/  LEA.HI R19, R19, R2, RZ, 0x11 ;  /* 0x0000000213137211 */ /* 0x000fc800078f88ff */
[----:B------:R-:W-:Y:S02]  /*0250*/  LOP3.LUT R26, R19, 0xfffe0000, RZ, 0xc0, !PT ;  /* 0xfffe0000131a7812 */ /* 0x000fe400078ec0ff */
[----:B--2---:R-:W-:Y:S02]  /*0260*/  SEL R20, R15, RZ, !P0 ;  /* 0x000000ff0f147207 */ /* 0x004fe40004000000 */
[----:B------:R-:W-:Y:S02]  /*0270*/  SEL R18, R14, RZ, !P0 ;  /* 0x000000ff0e127207 */ /* 0x000fe40004000000 */
[----:B------:R-:W-:Y:S02]  /*0280*/  SHF.R.U32.HI R15, RZ, 0x1a, R20 ;  /* 0x0000001aff0f7819 */ /* 0x000fe40000011614 */
[----:B---3--:R-:W-:Y:S02]  /*0290*/  SEL R23, R5, RZ, !P0 ;  /* 0x000000ff05177207 */ /* 0x008fe40004000000 */
[----:B------:R-:W-:-:S02]  /*02a0*/  LOP3.LUT R15, R15, 0x20, RZ, 0xc0, !PT ;  /* 0x000000200f0f7812 */ /* 0x000fc400078ec0ff */
[----:B------:R-:W-:Y:S02]  /*02b0*/  SEL R5, R6, RZ, !P0 ;  /* 0x000000ff06057207 */ /* 0x000fe40004000000 */
[----:B------:R-:W-:Y:S02]  /*02c0*/  IADD3 R24, P1, R15, R18, RZ ;  /* 0x000000120f187210 */ /* 0x000fe40007f3e0ff */
[----:B------:R-:W-:Y:S02]  /*02d0*/  SEL R18, R7, RZ, !P0 ;  /* 0x000000ff07127207 */ /* 0x000fe40004000000 */
[----:B------:R-:W-:Y:S01]  /*02e0*/  SEL R14, R4, RZ, !P0 ;  /* 0x000000ff040e7207 */ /* 0x000fe20004000000 */
[----:B------:R-:W-:Y:S01]  /*02f0*/  IMAD.X R7, RZ, RZ, R20, P1 ;  /* 0x000000ffff077224 */ /* 0x000fe200008e0614 */
[----:B------:R-:W-:Y:S01]  /*0300*/  SHF.R.U32.HI R21, RZ, 0x18, R23 ;  /* 0x00000018ff157819 */ /* 0x000fe20000011617 */
[----:B------:R-:W-:Y:S01]  /*0310*/  IMAD.SHL.U32 R6, R24, 0x80, RZ ;  /* 0x0000008018067824 */ /* 0x000fe200078e00ff */
[----:B-1----:R-:W-:-:S02]  /*0320*/  LEA R17, P1, R5, UR6, 0x2 ;  /* 0x0000000605117c11 */ /* 0x002fc4000f8210ff */
[----:B------:R-:W-:Y:S02]  /*0330*/  LEA R16, P2, R14, UR6, 0x2 ;  /* 0x000000060e107c11 */ /* 0x000fe4000f8410ff */
[----:B------:R-:W-:Y:S02]  /*0340*/  LOP3.LUT R21, R21, 0x80, RZ, 0xc0, !PT ;  /* 0x0000008015157812 */ /* 0x000fe400078ec0ff */
[--C-:B------:R-:W-:Y:S02]  /*0350*/  SHF.R.U32.HI R15, RZ, 0x18, R18.reuse ;  /* 0x00000018ff0f7819 */ /* 0x100fe40000011612 */
[----:B------:R-:W-:Y:S02]  /*0360*/  LEA.HI.X R5, R5, UR7, R18, 0x2, P1 ;  /* 0x0000000705057c11 */ /* 0x000fe400088f1412 */
[----:B----4-:R-:W-:Y:S02]  /*0370*/  SEL R20, R9, RZ, !P0 ;  /* 0x000000ff09147207 */ /* 0x010fe40004000000 */
[----:B------:R-:W-:-:S02]  /*0380*/  SEL R18, R11, RZ, !P0 ;  /* 0x000000ff0b127207 */ /* 0x000fc40004000000 */
[----:B------:R-:W-:Y:S02]  /*0390*/  SHF.L.U64.HI R4, R24, 0x7, R7 ;  /* 0x0000000718047819 */ /* 0x000fe40000010207 */
[----:B------:R-:W-:Y:S02]  /*03a0*/  LEA.HI.X R7, R14, UR7, R23, 0x2, P2 ;  /* 0x000000070e077c11 */ /* 0x000fe400090f1417 */
[----:B------:R-:W-:Y:S02]  /*03b0*/  IADD3 R16, P4, P3, R6, R16, R21 ;  /* 0x0000001006107210 */ /* 0x000fe40007b9e015 */
[----:B------:R-:W-:Y:S02]  /*03c0*/  SEL R23, R8, RZ, !P0 ;  /* 0x000000ff08177207 */ /* 0x000fe40004000000 */
[----:B------:R-:W-:Y:S02]  /*03d0*/  SEL R21, R10, RZ, !P0 ;  /* 0x000000ff0a157207 */ /* 0x000fe40004000000 */
[----:B------:R-:W-:-:S02]  /*03e0*/  SHF.R.U32.HI R11, RZ, 0x18, R20 ;  /* 0x00000018ff0b7819 */ /* 0x000fc40000011614 */
[----:B------:R-:W-:Y:S02]  /*03f0*/  SHF.R.U32.HI R9, RZ, 0x18, R18 ;  /* 0x00000018ff097819 */ /* 0x000fe40000011612 */
[----:B------:R-:W-:Y:S02]  /*0400*/  LOP3.LUT R15, R15, 0x80, RZ, 0xc0, !PT ;  /* 0x000000800f0f7812 */ /* 0x000fe400078ec0ff */
[----:B------:R-:W-:Y:S02]  /*0410*/  LEA R10, P5, R23, UR6, 0x2 ;  /* 0x00000006170a7c11 */ /* 0x000fe4000f8a10ff */
[----:B------:R-:W-:Y:S02]  /*0420*/  LEA R8, P6, R21, UR6, 0x2 ;  /* 0x0000000615087c11 */ /* 0x000fe4000f8c10ff */
[----:B------:R-:W-:Y:S02]  /*0430*/  LOP3.LUT R11, R11, 0x80, RZ, 0xc0, !PT ;  /* 0x000000800b0b7812 */ /* 0x000fe400078ec0ff */
[----:B------:R-:W-:-:S02]  /*0440*/  LOP3.LUT R9, R9, 0x80, RZ, 0xc0, !PT ;  /* 0x0000008009097812 */ /* 0x000fc400078ec0ff */
[----:B------:R-:W-:Y:S02]  /*0450*/  IADD3 R14, P2, P1, R6, R17, R15 ;  /* 0x00000011060e7210 */ /* 0x000fe4000795e00f */
[----:B------:R-:W-:Y:S02]  /*0460*/  LEA.HI.X R23, R23, UR7, R20, 0x2, P5 ;  /* 0x0000000717177c11 */ /* 0x000fe4000a8f1414 */
[----:B------:R-:W-:Y:S01]  /*0470*/  LEA.HI.X R21, R21, UR7, R18, 0x2, P6 ;  /* 0x0000000715157c11 */ /* 0x000fe2000b0f1412 */
[----:B------:R-:W-:Y:S01]  /*0480*/  IMAD.MOV.U32 R18, RZ, RZ, RZ ;  /* 0x000000ffff127224 */ /* 0x000fe200078e00ff */
[----:B------:R-:W-:Y:S02]  /*0490*/  IADD3.X R17, R4, R7, RZ, P4, P3 ;  /* 0x0000000704117210 */ /* 0x000fe400027e64ff */
[----:B------:R-:W-:Y:S02]  /*04a0*/  CS2R R24, SRZ ;  /* 0x0000000000187805 */ /* 0x000fe4000001ff00 */
[C---:B------:R-:W-:Y:S01]  /*04b0*/  IADD3 R10, P5, P6, R6.reuse, R10, R11 ;  /* 0x0000000a060a7210 */ /* 0x040fe20007ebe00b */
[----:B------:R-:W-:Y:S01]  /*04c0*/  ULDC.64 UR6, c[0x0][0x248] ;  /* 0x0000920000067ab9 */ /* 0x000fe20000000a00 */
[----:B------:R-:W-:-:S02]  /*04d0*/  IADD3 R8, P3, P4, R6, R8, R9 ;  /* 0x0000000806087210 */ /* 0x000fc40007c7e009 */
[C---:B------:R-:W-:Y:S01]  /*04e0*/  IADD3.X R15, R4.reuse, R5, RZ, P2, P1 ;  /* 0x00000005040f7210 */ /* 0x040fe200017e24ff */
[----:B------:R-:W1:Y:S01]  /*04f0*/  LDC.64 R6, c[0x0][0x210] ;  /* 0x00008400ff067b82 */ /* 0x000e620000000a00 */
[C---:B------:R-:W-:Y:S02]  /*0500*/  IADD3.X R11, R4.reuse, R23, RZ, P5, P6 ;  /* 0x00000017040b7210 */ /* 0x040fe40002fec4ff */
[----:B------:R-:W-:Y:S01]  /*0510*/  IADD3.X R9, R4, R21, RZ, P3, P4 ;  /* 0x0000001504097210 */ /* 0x000fe20001fe84ff */
[----:B------:R-:W-:Y:S01]  /*0520*/  IMAD.SHL.U32 R21, R13, 0x400, RZ ;  /* 0x000004000d157824 */ /* 0x000fe200078e00ff */
[----:B------:R-:W-:-:S03]  /*0530*/  SHF.R.S32.HI R20, RZ, 0x11, R19 ;  /* 0x00000011ff147819 */ /* 0x000fc60000011413 */
[----:B------:R-:W2:Y:S01]  /*0540*/  LDC.64 R4, c[0x0][0x238] ;  /* 0x00008e00ff047b82 */ /* 0x000ea20000000a00 */
[----:B------:R-:W-:-:S04]  /*0550*/  IMAD.WIDE R16, R21, 0x4, R16 ;  /* 0x0000000415107825 */ /* 0x000fc800078e0210 */
[----:B------:R-:W-:-:S04]  /*0560*/  IMAD.WIDE R14, R21, 0x4, R14 ;  /* 0x00000004150e7825 */ /* 0x000fc800078e020e */
[----:B------:R-:W-:-:S04]  /*0570*/  IMAD.WIDE R10, R21, 0x4, R10 ;  /* 0x00000004150a7825 */ /* 0x000fc800078e020a */
[----:B------:R-:W-:-:S04]  /*0580*/  IMAD.WIDE R8, R21, 0x4, R8 ;  /* 0x0000000415087825 */ /* 0x000fc800078e0208 */
[----:B------:R-:W-:-:S04]  /*0590*/  IMAD.SHL.U32 R23, R20, 0x4000, RZ ;  /* 0x0000400014177824 */ /* 0x000fc800078e00ff */
[----:B------:R-:W-:-:S04]  /*05a0*/  IMAD.WIDE R16, R23, 0x4, R16 ;  /* 0x0000000417107825 */ /* 0x000fc800078e0210 */
[C---:B------:R-:W-:Y:S01]  /*05b0*/  IMAD.WIDE R14, R23.reuse, 0x4, R14 ;  /* 0x00000004170e7825 */ /* 0x040fe200078e020e */
[----:B------:R3:W4:Y:S03]  /*05c0*/  @!P0 LDG.E.EL R18, desc[UR4][R16.64] ;  /* 0x0000000410128981 */ /* 0x000726000c2e1900 */
[----:B------:R-:W-:Y:S01]  /*05d0*/  IMAD.WIDE R10, R23, 0x4, R10 ;  /* 0x00000004170a7825 */ /* 0x000fe200078e020a */
[----:B------:R-:W-:Y:S01]  /*05e0*/  ISETP.GT.AND P1, PT, R13, 0xf, PT ;  /* 0x0000000f0d00780c */ /* 0x000fe20003f24270 */
[----:B------:R-:W5:Y:S02]  /*05f0*/  @!P0 LDG.E.EL R24, desc[UR4][R14.64] ;  /* 0x000000040e188981 */ /* 0x000f64000c2e1900 */
[----:B------:R-:W-:Y:S02]  /*0600*/  IMAD.WIDE R22, R23, 0x4, R8 ;  /* 0x0000000417167825 */ /* 0x000fe400078e0208 */
[----:B------:R-:W1:Y:S01]  /*0610*/  LDC.64 R8, c[0x0][0x240] ;  /* 0x00009000ff087b82 */ /* 0x000e620000000a00 */
[----:B------:R2:W5:Y:S01]  /*0620*/  @!P0 LDG.E.EL R25, desc[UR4][R10.64] ;  /* 0x000000040a198981 */ /* 0x000562000c2e1900 */
[----:B------:R-:W-:-:S02]  /*0630*/  IMAD.U32 R19, R20, 0x10000, RZ ;  /* 0x0001000014137824 */ /* 0x000fc400078e00ff */
[----:B------:R-:W-:-:S03]  /*0640*/  IMAD.MOV.U32 R21, RZ, RZ, RZ ;  /* 0x000000ffff157224 */ /* 0x000fc600078e00ff */
[----:B---3--:R-:W-:Y:S01]  /*0650*/  IADD3 R17, R19, R2, -R26 ;  /* 0x0000000213117210 */ /* 0x008fe20007ffe81a */
[----:B--2---:R-:W-:Y:S01]  /*0660*/  IMAD.WIDE R26, R3, 0x4, R4 ;  /* 0x00000004031a7825 */ /* 0x004fe200078e0204 */
[----:B------:R-:W-:Y:S02]  /*0670*/  LOP3.LUT R3, R0, 0xfffff000, RZ, 0xc0, !PT ;  /* 0xfffff00000037812 */ /* 0x000fe400078ec0ff */
[----:B------:R-:W-:Y:S01]  /*0680*/  CS2R R4, SRZ ;  /* 0x0000000000047805 */ /* 0x000fe2000001ff00 */
[----:B------:R-:W2:Y:S01]  /*0690*/  @!P0 LDG.E.EL R21, desc[UR4][R22.64] ;  /* 0x0000000416158981 */ /* 0x000ea2000c2e1900 */
[----:B------:R-:W-:Y:S02]  /*06a0*/  IMAD.SHL.U32 R13, R13, 0x1000, RZ ;  /* 0x000010000d0d7824 */ /* 0x000fe400078e00ff */
[----:B------:R-:W-:Y:S01]  /*06b0*/  IMAD.IADD R0, R2, 0x1, -R3 ;  /* 0x0000000102007824 */ /* 0x000fe200078e0a03 */
[----:B------:R-:W-:Y:S01]  /*06c0*/  SHF.R.S32.HI R10, RZ, 0x1f, R19 ;  /* 0x0000001fff0a7819 */ /* 0x000fe20000011413 */
[----:B-1----:R-:W-:Y:S01]  /*06d0*/  IMAD.WIDE R16, R17, 0x4, R6 ;  /* 0x0000000411107825 */ /* 0x002fe200078e0206 */
[----:B------:R-:W-:-:S02]  /*06e0*/  CS2R R6, SRZ ;  /* 0x0000000000067805 */ /* 0x000fc4000001ff00 */
[----:B------:R-:W-:Y:S01]  /*06f0*/  SHF.R.S32.HI R3, RZ, 0x1f, R13 ;  /* 0x0000001fff037819 */ /* 0x000fe2000001140d */
[----:B------:R-:W3:Y:S01]  /*0700*/  @!P0 LDG.E.EL.64 R4, desc[UR4][R26.64] ;  /* 0x000000041a048981 */ /* 0x000ee2000c2e1b00 */
[----:B------:R-:W-:Y:S02]  /*0710*/  IADD3 R19, P2, P3, R13, R0, R19 ;  /* 0x000000000d137210 */ /* 0x000fe40007b5e013 */
[----:B------:R-:W-:Y:S01]  /*0720*/  SHF.R.S32.HI R11, RZ, 0x1f, R0 ;  /* 0x0000001fff0b7819 */ /* 0x000fe20000011400 */
[----:B------:R-:W-:Y:S01]  /*0730*/  IMAD.MOV.U32 R0, RZ, RZ, RZ ;  /* 0x000000ffff007224 */ /* 0x000fe200078e00ff */
[----:B------:R1:W3:Y:S02]  /*0740*/  @!P0 LDG.E.64 R6, desc[UR4][R16.64] ;  /* 0x0000000410068981 */ /* 0x0002e4000c1e1b00 */
[----:B------:R-:W-:Y:S01]  /*0750*/  IADD3.X R10, R3, R11, R10, P2, P3 ;  /* 0x0000000b030a7210 */ /* 0x000fe200017e640a */
[----:B------:R-:W-:Y:S02]  /*0760*/  IMAD.MOV.U32 R3, RZ, RZ, RZ ;  /* 0x000000ffff037224 */ /* 0x000fe400078e00ff */
[----:B0-----:R-:W-:Y:S01]  /*0770*/  IMAD.WIDE R12, R12, 0x4, R8 ;  /* 0x000000040c0c7825 */ /* 0x001fe200078e0208 */
[----:B------:R-:W-:-:S02]  /*0780*/  LEA R14, P2, R19, UR6, 0x2 ;  /* 0x00000006130e7c11 */ /* 0x000fc4000f8410ff */
[----:B------:R-:W-:Y:S02]  /*0790*/  CS2R R8, SRZ ;  /* 0x0000000000087805 */ /* 0x000fe4000001ff00 */
[----:B------:R-:W3:Y:S01]  /*07a0*/  @!P0 LDG.E.EL R0, desc[UR4][R12.64] ;  /* 0x000000040c008981 */ /* 0x000ee2000c2e1900 */
[----:B------:R-:W-:Y:S02]  /*07b0*/  LEA.HI.X R15, R19, UR7, R10, 0x2, P2 ;  /* 0x00000007130f7c11 */ /* 0x000fe400090f140a */
[----:B------:R-:W0:Y:S01]  /*07c0*/  LDC.64 R10, c[0x0][0x250] ;  /* 0x00009400ff0a7b82 */ /* 0x000e220000000a00 */
[----:B------:R0:W3:Y:S04]  /*07d0*/  @!P0 LDG.E.EL R3, desc[UR4][R12.64] ;  /* 0x000000040c038981 */ /* 0x0000e8000c2e1900 */
[----:B------:R-:W3:Y:S01]  /*07e0*/  @P1 LDG.E.64 R8, desc[UR4][R14.64+-0x40000] ;  /* 0xfc0000040e081981 */ /* 0x000ee2000c1e1b00 */
[----:B0-----:R-:W-:Y:S01]  /*07f0*/  IMAD.WIDE R10, R2, 0x4, R10 ;  /* 0x00000004020a7825 */ /* 0x001fe200078e020a */
[----:B----4-:R-:W-:-:S02]  /*0800*/  SEL R19, R18, RZ, !P0 ;  /* 0x000000ff12137207 */ /* 0x010fc40004000000 */
[----:B-----5:R-:W-:Y:S02]  /*0810*/  SEL R24, R24, RZ, !P0 ;  /* 0x000000ff18187207 */ /* 0x020fe40004000000 */
[----:B-1----:R-:W-:-:S05]  /*0820*/  SEL R16, R25, RZ, !P0 ;  /* 0x000000ff19107207 */ /* 0x002fca0004000000 */
[----:B------:R-:W-:Y:S01]  /*0830*/  FADD R16, -R19, R16 ;  /* 0x0000001013107221 */ /* 0x000fe20000000100 */
[----:B--2---:R-:W-:-:S05]  /*0840*/  SEL R21, R21, RZ, !P0 ;  /* 0x000000ff15157207 */ /* 0x004fca0004000000 */
[----:B------:R-:W-:Y:S01]  /*0850*/  FADD R21, -R24, R21 ;  /* 0x0000001518157221 */ /* 0x000fe20000000100 */
[----:B---3--:R-:W-:Y:S02]  /*0860*/  SEL R4, R4, RZ, !P0 ;  /* 0x000000ff04047207 */ /* 0x008fe40004000000 */
[----:B------:R-:W-:Y:S02]  /*0870*/  SEL R5, R5, RZ, !P0 ;  /* 0x000000ff05057207 */ /* 0x000fe40004000000 */
[----:B------:R-:W-:Y:S01]  /*0880*/  SEL R13, R6, RZ, !P0 ;  /* 0x000000ff060d7207 */ /* 0x000fe20004000000 */
[----:B------:R-:W-:Y:S01]  /*0890*/  FFMA R4, R16, R4, R19 ;  /* 0x0000000410047223 */ /* 0x000fe20000000013 */
[----:B------:R-:W-:Y:S01]  /*08a0*/  SEL R6, R7, RZ, !P0 ;  /* 0x000000ff07067207 */ /* 0x000fe20004000000 */
[----:B------:R-:W-:Y:S02]  /*08b0*/  FFMA R5, R21, R5, R24 ;  /* 0x0000000515057223 */ /* 0x000fe40000000018 */
[----:B------:R-:W-:-:S02]  /*08c0*/  FADD R4, -R13, R4 ;  /* 0x000000040d047221 */ /* 0x000fc40000000100 */
[----:B------:R-:W-:Y:S01]  /*08d0*/  FADD R5, -R6, R5 ;  /* 0x0000000506057221 */ /* 0x000fe20000000100 */
[----:B------:R-:W-:Y:S02]  /*08e0*/  SEL R0, R0, RZ, !P0 ;  /* 0x000000ff00007207 */ /* 0x000fe40004000000 */
[----:B------:R-:W-:-:S03]  /*08f0*/  SEL R3, R3, RZ, !P0 ;  /* 0x000000ff03037207 */ /* 0x000fc60004000000 */
[----:B------:R-:W-:Y:S01]  /*0900*/  FFMA R4, R4, R0, R13 ;  /* 0x0000000004047223 */ /* 0x000fe2000000000d */
[----:B------:R-:W-:Y:S01]  /*0910*/  @P0 SEL R4, R8, RZ, P1 ;  /* 0x000000ff08040207 */ /* 0x000fe20000800000 */
[----:B------:R-:W-:Y:S01]  /*0920*/  FFMA R5, R5, R3, R6 ;  /* 0x0000000305057223 */ /* 0x000fe20000000006 */
[----:B------:R-:W-:-:S05]  /*0930*/  @P0 SEL R5, R9, RZ, P1 ;  /* 0x000000ff09050207 */ /* 0x000fca0000800000 */
[----:B------:R-:W-:Y:S01]  /*0940*/  STG.E.64 desc[UR4][R10.64], R4 ;  /* 0x000000040a007986 */ /* 0x000fe2000c101b04 */
[----:B------:R-:W-:Y:S05]  /*0950*/  EXIT ;  /* 0x000000000000794d */ /* 0x000fea0003800000 */
.L_x_0:
[----:B------:R-:W-:-:S00]  /*0960*/  BRA `(.L_x_0) ;  /* 0xfffffffc00fc7947 */ /* 0x000fc0000383ffff */
[----:B------:R-:W-:-:S00]  /*0970*/  NOP ;  /* 0x0000000000007918 */ /* 0x000fc00000000000 */
        /* <DEDUP_REMOVED lines=8> */
.L_x_1:


//--------------------- .nv.constant0.triton_poi_fused_cat_38 --------------------------
	.section	.nv.constant0.triton_poi_fused_cat_38,"a",@progbits
	.sectionflags	@""
	.align	4
.nv.constant0.triton_poi_fused_cat_38:
	.zero		604
